//
// Generated by NVIDIA NVVM Compiler
//
// Compiler Build ID: CL-36424714
// Cuda compilation tools, release 13.0, V13.0.88
// Based on NVVM 20.0.0
//

.version 9.0
.target sm_100
.address_size 64

	// .globl	_Z11fill_bucketiPiS_i
.extern .shared .align 16 .b8 temp[];

.visible .entry _Z11fill_bucketiPiS_i(
	.param .u32 _Z11fill_bucketiPiS_i_param_0,
	.param .u64 .ptr .align 1 _Z11fill_bucketiPiS_i_param_1,
	.param .u64 .ptr .align 1 _Z11fill_bucketiPiS_i_param_2,
	.param .u32 _Z11fill_bucketiPiS_i_param_3
)
{
	.reg .pred 	%p<2>;
	.reg .b32 	%r<19>;
	.reg .b64 	%rd<9>;

	ld.param.u32 	%r4, [_Z11fill_bucketiPiS_i_param_0];
	ld.param.u64 	%rd1, [_Z11fill_bucketiPiS_i_param_1];
	ld.param.u64 	%rd2, [_Z11fill_bucketiPiS_i_param_2];
	ld.param.u32 	%r5, [_Z11fill_bucketiPiS_i_param_3];
	mov.u32 	%r1, %tid.x;
	shl.b32 	%r6, %r1, 2;
	mov.u32 	%r7, temp;
	add.s32 	%r2, %r7, %r6;
	mov.b32 	%r8, 0;
	st.shared.u32 	[%r2], %r8;
	bar.sync 	0;
	mov.u32 	%r9, %ctaid.x;
	mov.u32 	%r10, %ntid.x;
	mad.lo.s32 	%r11, %r9, %r10, %r1;
	add.s32 	%r3, %r11, %r5;
	setp.ge.s32 	%p1, %r3, %r4;
	@%p1 bra 	$L__BB0_2;
	cvta.to.global.u64 	%rd3, %rd2;
	mul.wide.s32 	%rd4, %r3, 4;
	add.s64 	%rd5, %rd3, %rd4;
	ld.global.u32 	%r12, [%rd5];
	shl.b32 	%r13, %r12, 2;
	add.s32 	%r15, %r7, %r13;
	atom.shared.add.u32 	%r16, [%r15], 1;
$L__BB0_2:
	cvta.to.global.u64 	%rd6, %rd1;
	bar.sync 	0;
	mul.wide.u32 	%rd7, %r1, 4;
	add.s64 	%rd8, %rd6, %rd7;
	ld.shared.u32 	%r17, [%r2];
	atom.global.add.u32 	%r18, [%rd8], %r17;
	ret;

}
	// .globl	_Z11fill_offsetiPiS_S_
.visible .entry _Z11fill_offsetiPiS_S_(
	.param .u32 _Z11fill_offsetiPiS_S__param_0,
	.param .u64 .ptr .align 1 _Z11fill_offsetiPiS_S__param_1,
	.param .u64 .ptr .align 1 _Z11fill_offsetiPiS_S__param_2,
	.param .u64 .ptr .align 1 _Z11fill_offsetiPiS_S__param_3
)
{
	.reg .pred 	%p<5>;
	.reg .b32 	%r<43>;
	.reg .b64 	%rd<9>;

	ld.param.u32 	%r13, [_Z11fill_offsetiPiS_S__param_0];
	ld.param.u64 	%rd1, [_Z11fill_offsetiPiS_S__param_1];
	ld.param.u64 	%rd2, [_Z11fill_offsetiPiS_S__param_2];
	mov.u32 	%r1, %tid.x;
	setp.eq.s32 	%p1, %r1, 0;
	mov.b32 	%r38, 0;
	@%p1 bra 	$L__BB1_2;
	cvta.to.global.u64 	%rd3, %rd1;
	add.s32 	%r15, %r1, -1;
	mul.wide.u32 	%rd4, %r15, 4;
	add.s64 	%rd5, %rd3, %rd4;
	ld.global.u32 	%r38, [%rd5];
$L__BB1_2:
	shl.b32 	%r17, %r1, 2;
	mov.u32 	%r18, temp;
	add.s32 	%r4, %r18, %r17;
	st.shared.u32 	[%r4], %r38;
	bar.sync 	0;
	setp.lt.s32 	%p2, %r13, 2;
	mov.b32 	%r42, 0;
	@%p2 bra 	$L__BB1_7;
	mov.b32 	%r40, 0;
	mov.b32 	%r39, 1;
$L__BB1_4:
	xor.b32  	%r42, %r40, 1;
	mul.lo.s32 	%r8, %r40, %r13;
	setp.lt.s32 	%p3, %r1, %r39;
	mov.b32 	%r41, 0;
	@%p3 bra 	$L__BB1_6;
	add.s32 	%r22, %r8, %r1;
	sub.s32 	%r23, %r22, %r39;
	shl.b32 	%r24, %r23, 2;
	add.s32 	%r26, %r18, %r24;
	ld.shared.u32 	%r41, [%r26];
$L__BB1_6:
	shl.b32 	%r27, %r8, 2;
	add.s32 	%r28, %r4, %r27;
	ld.shared.u32 	%r29, [%r28];
	add.s32 	%r30, %r29, %r41;
	mul.lo.s32 	%r31, %r42, %r13;
	shl.b32 	%r32, %r31, 2;
	add.s32 	%r33, %r4, %r32;
	st.shared.u32 	[%r33], %r30;
	bar.sync 	0;
	shl.b32 	%r39, %r39, 1;
	setp.lt.s32 	%p4, %r39, %r13;
	mov.u32 	%r40, %r42;
	@%p4 bra 	$L__BB1_4;
$L__BB1_7:
	cvta.to.global.u64 	%rd6, %rd2;
	mul.lo.s32 	%r34, %r42, %r13;
	shl.b32 	%r35, %r34, 2;
	add.s32 	%r36, %r4, %r35;
	ld.shared.u32 	%r37, [%r36];
	mul.wide.u32 	%rd7, %r1, 4;
	add.s64 	%rd8, %rd6, %rd7;
	st.global.u32 	[%rd8], %r37;
	ret;

}
	// .globl	_Z8fill_keyiPiS_S_
.visible .entry _Z8fill_keyiPiS_S_(
	.param .u32 _Z8fill_keyiPiS_S__param_0,
	.param .u64 .ptr .align 1 _Z8fill_keyiPiS_S__param_1,
	.param .u64 .ptr .align 1 _Z8fill_keyiPiS_S__param_2,
	.param .u64 .ptr .align 1 _Z8fill_keyiPiS_S__param_3
)
{
	.reg .pred 	%p<11>;
	.reg .b32 	%r<31>;
	.reg .b64 	%rd<19>;

	ld.param.u32 	%r17, [_Z8fill_keyiPiS_S__param_0];
	ld.param.u64 	%rd3, [_Z8fill_keyiPiS_S__param_1];
	ld.param.u64 	%rd4, [_Z8fill_keyiPiS_S__param_2];
	ld.param.u64 	%rd5, [_Z8fill_keyiPiS_S__param_3];
	cvta.to.global.u64 	%rd1, %rd5;
	mov.u32 	%r18, %tid.x;
	mov.u32 	%r19, %ctaid.x;
	mov.u32 	%r20, %ntid.x;
	mad.lo.s32 	%r1, %r19, %r20, %r18;
	setp.ge.s32 	%p1, %r1, %r17;
	@%p1 bra 	$L__BB2_13;
	cvta.to.global.u64 	%rd6, %rd3;
	cvta.to.global.u64 	%rd7, %rd4;
	mul.wide.s32 	%rd8, %r1, 4;
	add.s64 	%rd9, %rd6, %rd8;
	ld.global.u32 	%r2, [%rd9];
	add.s64 	%rd10, %rd7, %rd8;
	ld.global.u32 	%r3, [%rd10];
	setp.lt.s32 	%p2, %r2, 1;
	@%p2 bra 	$L__BB2_13;
	and.b32  	%r4, %r2, 7;
	setp.lt.u32 	%p3, %r2, 8;
	mov.b32 	%r29, 0;
	@%p3 bra 	$L__BB2_5;
	and.b32  	%r29, %r2, 2147483640;
	neg.s32 	%r27, %r29;
	add.s64 	%rd2, %rd1, 16;
	mov.u32 	%r26, %r3;
$L__BB2_4:
	.pragma "nounroll";
	mul.wide.s32 	%rd11, %r26, 4;
	add.s64 	%rd12, %rd2, %rd11;
	st.global.u32 	[%rd12+-16], %r1;
	st.global.u32 	[%rd12+-12], %r1;
	st.global.u32 	[%rd12+-8], %r1;
	st.global.u32 	[%rd12+-4], %r1;
	st.global.u32 	[%rd12], %r1;
	st.global.u32 	[%rd12+4], %r1;
	st.global.u32 	[%rd12+8], %r1;
	st.global.u32 	[%rd12+12], %r1;
	add.s32 	%r27, %r27, 8;
	add.s32 	%r26, %r26, 8;
	setp.ne.s32 	%p4, %r27, 0;
	@%p4 bra 	$L__BB2_4;
$L__BB2_5:
	setp.eq.s32 	%p5, %r4, 0;
	@%p5 bra 	$L__BB2_13;
	and.b32  	%r12, %r2, 3;
	setp.lt.u32 	%p6, %r4, 4;
	@%p6 bra 	$L__BB2_8;
	add.s32 	%r22, %r29, %r3;
	mul.wide.s32 	%rd13, %r22, 4;
	add.s64 	%rd14, %rd1, %rd13;
	st.global.u32 	[%rd14], %r1;
	st.global.u32 	[%rd14+4], %r1;
	st.global.u32 	[%rd14+8], %r1;
	st.global.u32 	[%rd14+12], %r1;
	add.s32 	%r29, %r29, 4;
$L__BB2_8:
	setp.eq.s32 	%p7, %r12, 0;
	@%p7 bra 	$L__BB2_13;
	setp.eq.s32 	%p8, %r12, 1;
	@%p8 bra 	$L__BB2_11;
	add.s32 	%r23, %r29, %r3;
	mul.wide.s32 	%rd15, %r23, 4;
	add.s64 	%rd16, %rd1, %rd15;
	st.global.u32 	[%rd16], %r1;
	st.global.u32 	[%rd16+4], %r1;
	add.s32 	%r29, %r29, 2;
$L__BB2_11:
	and.b32  	%r24, %r2, 1;
	setp.eq.b32 	%p9, %r24, 1;
	not.pred 	%p10, %p9;
	@%p10 bra 	$L__BB2_13;
	add.s32 	%r25, %r29, %r3;
	mul.wide.s32 	%rd17, %r25, 4;
	add.s64 	%rd18, %rd1, %rd17;
	st.global.u32 	[%rd18], %r1;
$L__BB2_13:
	ret;

}


// ===== COMPILED SASS (sm_100) =====

	.target	sm_100

	.elftype	@"ET_EXEC"


//--------------------- .note.nv.tkinfo           --------------------------
	.section	.note.nv.tkinfo,"",@"SHT_NOTE"
	.sectionflags	@"SHF_NOTE_NV_TKINFO"
	.tkinfo
        /*0018*/ 	.word	0x00000002
        /*0030*/ 	.string	""
        /*0030*/ 	.string	"ptxas"
        /*0030*/ 	.string	"Cuda compilation tools, release 13.0, V13.0.88"
        /*0030*/ 	.string	"Build cuda_13.0.r13.0/compiler.36424714_0"
        /*0030*/ 	.string	"-arch sm_100 -m 64 "



//--------------------- .note.nv.cuinfo           --------------------------
	.section	.note.nv.cuinfo,"",@"SHT_NOTE"
	.sectionflags	@"SHF_NOTE_NV_CUINFO"
        /*0018*/ 	.short	0x0002
        /*001a*/ 	.short	0x0064
        /*001c*/ 	.short	0x0082
	.zero		2


//--------------------- .nv.info                  --------------------------
	.section	.nv.info,"",@"SHT_CUDA_INFO"
	.align	4


	//----- nvinfo : EIATTR_REGCOUNT
	.align		4
        /*0000*/ 	.byte	0x04, 0x2f
        /*0002*/ 	.short	(.L_1 - .L_0)
	.align		4
.L_0:
        /*0004*/ 	.word	index@(_Z11fill_bucketiPiS_i)
        /*0008*/ 	.word	0x0000000a


	//----- nvinfo : EIATTR_FRAME_SIZE
	.align		4
.L_1:
        /*000c*/ 	.byte	0x04, 0x11
        /*000e*/ 	.short	(.L_3 - .L_2)
	.align		4
.L_2:
        /*0010*/ 	.word	index@(_Z11fill_bucketiPiS_i)
        /*0014*/ 	.word	0x00000000


	//----- nvinfo : EIATTR_REGCOUNT
	.align		4
.L_3:
        /*0018*/ 	.byte	0x04, 0x2f
        /*001a*/ 	.short	(.L_5 - .L_4)
	.align		4
.L_4:
        /*001c*/ 	.word	index@(_Z11fill_offsetiPiS_S_)
        /*0020*/ 	.word	0x0000000c


	//----- nvinfo : EIATTR_FRAME_SIZE
	.align		4
.L_5:
        /*0024*/ 	.byte	0x04, 0x11
        /*0026*/ 	.short	(.L_7 - .L_6)
	.align		4
.L_6:
        /*0028*/ 	.word	index@(_Z11fill_offsetiPiS_S_)
        /*002c*/ 	.word	0x00000000


	//----- nvinfo : EIATTR_REGCOUNT
	.align		4
.L_7:
        /*0030*/ 	.byte	0x04, 0x2f
        /*0032*/ 	.short	(.L_9 - .L_8)
	.align		4
.L_8:
        /*0034*/ 	.word	index@(_Z8fill_keyiPiS_S_)
        /*0038*/ 	.word	0x0000000e


	//----- nvinfo : EIATTR_FRAME_SIZE
	.align		4
.L_9:
        /*003c*/ 	.byte	0x04, 0x11
        /*003e*/ 	.short	(.L_11 - .L_10)
	.align		4
.L_10:
        /*0040*/ 	.word	index@(_Z8fill_keyiPiS_S_)
        /*0044*/ 	.word	0x00000000


	//----- nvinfo : EIATTR_MIN_STACK_SIZE
	.align		4
.L_11:
        /*0048*/ 	.byte	0x04, 0x12
        /*004a*/ 	.short	(.L_13 - .L_12)
	.align		4
.L_12:
        /*004c*/ 	.word	index@(_Z8fill_keyiPiS_S_)
        /*0050*/ 	.word	0x00000000


	//----- nvinfo : EIATTR_MIN_STACK_SIZE
	.align		4
.L_13:
        /*0054*/ 	.byte	0x04, 0x12
        /*0056*/ 	.short	(.L_15 - .L_14)
	.align		4
.L_14:
        /*0058*/ 	.word	index@(_Z11fill_offsetiPiS_S_)
        /*005c*/ 	.word	0x00000000


	//----- nvinfo : EIATTR_MIN_STACK_SIZE
	.align		4
.L_15:
        /*0060*/ 	.byte	0x04, 0x12
        /*0062*/ 	.short	(.L_17 - .L_16)
	.align		4
.L_16:
        /*0064*/ 	.word	index@(_Z11fill_bucketiPiS_i)
        /*0068*/ 	.word	0x00000000
.L_17:


//--------------------- .nv.compat                --------------------------
	.section	.nv.compat,"",@"SHT_CUDA_COMPAT_INFO"
	.align	4
        /*0000*/ 	.byte	0x02, 0x09, 0x00, 0x00, 0x02, 0x02, 0x01, 0x00, 0x02, 0x05, 0x05, 0x00, 0x03, 0x07, 0x01, 0x01
        /*0010*/ 	.byte	0x02, 0x03, 0x00, 0x00, 0x02, 0x06, 0x01, 0x00, 0x04, 0x0b, 0x08, 0x00, 0x09, 0x00, 0x00, 0x00
        /*0020*/ 	.byte	0x00, 0x00, 0x00, 0x00


//--------------------- .nv.info._Z8fill_keyiPiS_S_ --------------------------
	.section	.nv.info._Z8fill_keyiPiS_S_,"",@"SHT_CUDA_INFO"
	.sectionflags	@""
	.align	4


	//----- nvinfo : EIATTR_CUDA_API_VERSION
	.align		4
        /*0000*/ 	.byte	0x04, 0x37
        /*0002*/ 	.short	(.L_19 - .L_18)
.L_18:
        /*0004*/ 	.word	0x00000082


	//----- nvinfo : EIATTR_KPARAM_INFO
	.align		4
.L_19:
        /*0008*/ 	.byte	0x04, 0x17
        /*000a*/ 	.short	(.L_21 - .L_20)
.L_20:
        /*000c*/ 	.word	0x00000000
        /*0010*/ 	.short	0x0003
        /*0012*/ 	.short	0x0018
        /*0014*/ 	.byte	0x00, 0xf5, 0x21, 0x00


	//----- nvinfo : EIATTR_KPARAM_INFO
	.align		4
.L_21:
        /*0018*/ 	.byte	0x04, 0x17
        /*001a*/ 	.short	(.L_23 - .L_22)
.L_22:
        /*001c*/ 	.word	0x00000000
        /*0020*/ 	.short	0x0002
        /*0022*/ 	.short	0x0010
        /*0024*/ 	.byte	0x00, 0xf5, 0x21, 0x00


	//----- nvinfo : EIATTR_KPARAM_INFO
	.align		4
.L_23:
        /*0028*/ 	.byte	0x04, 0x17
        /*002a*/ 	.short	(.L_25 - .L_24)
.L_24:
        /*002c*/ 	.word	0x00000000
        /*0030*/ 	.short	0x0001
        /*0032*/ 	.short	0x0008
        /*0034*/ 	.byte	0x00, 0xf5, 0x21, 0x00


	//----- nvinfo : EIATTR_KPARAM_INFO
	.align		4
.L_25:
        /*0038*/ 	.byte	0x04, 0x17
        /*003a*/ 	.short	(.L_27 - .L_26)
.L_26:
        /*003c*/ 	.word	0x00000000
        /*0040*/ 	.short	0x0000
        /*0042*/ 	.short	0x0000
        /*0044*/ 	.byte	0x00, 0xf0, 0x11, 0x00


	//----- nvinfo : EIATTR_SPARSE_MMA_MASK
	.align		4
.L_27:
        /*0048*/ 	.byte	0x03, 0x50
        /*004a*/ 	.short	0x0000


	//----- nvinfo : EIATTR_MAXREG_COUNT
	.align		4
        /*004c*/ 	.byte	0x03, 0x1b
        /*004e*/ 	.short	0x00ff


	//----- nvinfo : EIATTR_MERCURY_ISA_VERSION
	.align		4
        /*0050*/ 	.byte	0x03, 0x5f
        /*0052*/ 	.short	0x0101


	//----- nvinfo : EIATTR_VRC_CTA_INIT_COUNT
	.align		4
        /*0054*/ 	.byte	0x02, 0x4a
	.zero		1
	.zero		1


	//----- nvinfo : EIATTR_EXIT_INSTR_OFFSETS
	.align		4
        /*0058*/ 	.byte	0x04, 0x1c
        /*005a*/ 	.short	(.L_29 - .L_28)


	//   ....[0]....
.L_28:
        /*005c*/ 	.word	0x00000070


	//   ....[1]....
        /*0060*/ 	.word	0x000000d0


	//   ....[2]....
        /*0064*/ 	.word	0x000002b0


	//   ....[3]....
        /*0068*/ 	.word	0x00000360


	//   ....[4]....
        /*006c*/ 	.word	0x00000400


	//   ....[5]....
        /*0070*/ 	.word	0x00000460


	//----- nvinfo : EIATTR_CRS_STACK_SIZE
	.align		4
.L_29:
        /*0074*/ 	.byte	0x04, 0x1e
        /*0076*/ 	.short	(.L_31 - .L_30)
.L_30:
        /*0078*/ 	.word	0x00000000


	//----- nvinfo : EIATTR_CBANK_PARAM_SIZE
	.align		4
.L_31:
        /*007c*/ 	.byte	0x03, 0x19
        /*007e*/ 	.short	0x0020


	//----- nvinfo : EIATTR_PARAM_CBANK
	.align		4
        /*0080*/ 	.byte	0x04, 0x0a
        /*0082*/ 	.short	(.L_33 - .L_32)
	.align		4
.L_32:
        /*0084*/ 	.word	index@(.nv.constant0._Z8fill_keyiPiS_S_)
        /*0088*/ 	.short	0x0380
        /*008a*/ 	.short	0x0020


	//----- nvinfo : EIATTR_SW_WAR
	.align		4
.L_33:
        /*008c*/ 	.byte	0x04, 0x36
        /*008e*/ 	.short	(.L_35 - .L_34)
.L_34:
        /*0090*/ 	.word	0x00000008
.L_35:


//--------------------- .nv.info._Z11fill_offsetiPiS_S_ --------------------------
	.section	.nv.info._Z11fill_offsetiPiS_S_,"",@"SHT_CUDA_INFO"
	.sectionflags	@""
	.align	4


	//----- nvinfo : EIATTR_CUDA_API_VERSION
	.align		4
        /*0000*/ 	.byte	0x04, 0x37
        /*0002*/ 	.short	(.L_37 - .L_36)
.L_36:
        /*0004*/ 	.word	0x00000082


	//----- nvinfo : EIATTR_KPARAM_INFO
	.align		4
.L_37:
        /*0008*/ 	.byte	0x04, 0x17
        /*000a*/ 	.short	(.L_39 - .L_38)
.L_38:
        /*000c*/ 	.word	0x00000000
        /*0010*/ 	.short	0x0003
        /*0012*/ 	.short	0x0018
        /*0014*/ 	.byte	0x00, 0xf5, 0x21, 0x00


	//----- nvinfo : EIATTR_KPARAM_INFO
	.align		4
.L_39:
        /*0018*/ 	.byte	0x04, 0x17
        /*001a*/ 	.short	(.L_41 - .L_40)
.L_40:
        /*001c*/ 	.word	0x00000000
        /*0020*/ 	.short	0x0002
        /*0022*/ 	.short	0x0010
        /*0024*/ 	.byte	0x00, 0xf5, 0x21, 0x00


	//----- nvinfo : EIATTR_KPARAM_INFO
	.align		4
.L_41:
        /*0028*/ 	.byte	0x04, 0x17
        /*002a*/ 	.short	(.L_43 - .L_42)
.L_42:
        /*002c*/ 	.word	0x00000000
        /*0030*/ 	.short	0x0001
        /*0032*/ 	.short	0x0008
        /*0034*/ 	.byte	0x00, 0xf5, 0x21, 0x00


	//----- nvinfo : EIATTR_KPARAM_INFO
	.align		4
.L_43:
        /*0038*/ 	.byte	0x04, 0x17
        /*003a*/ 	.short	(.L_45 - .L_44)
.L_44:
        /*003c*/ 	.word	0x00000000
        /*0040*/ 	.short	0x0000
        /*0042*/ 	.short	0x0000
        /*0044*/ 	.byte	0x00, 0xf0, 0x11, 0x00


	//----- nvinfo : EIATTR_SPARSE_MMA_MASK
	.align		4
.L_45:
        /*0048*/ 	.byte	0x03, 0x50
        /*004a*/ 	.short	0x0000


	//----- nvinfo : EIATTR_MAXREG_COUNT
	.align		4
        /*004c*/ 	.byte	0x03, 0x1b
        /*004e*/ 	.short	0x00ff


	//----- nvinfo : EIATTR_NUM_BARRIERS
	.align		4
        /*0050*/ 	.byte	0x02, 0x4c
        /*0052*/ 	.byte	0x01
	.zero		1


	//----- nvinfo : EIATTR_MERCURY_ISA_VERSION
	.align		4
        /*0054*/ 	.byte	0x03, 0x5f
        /*0056*/ 	.short	0x0101


	//----- nvinfo : EIATTR_VRC_CTA_INIT_COUNT
	.align		4
        /*0058*/ 	.byte	0x02, 0x4a
	.zero		1
	.zero		1


	//----- nvinfo : EIATTR_EXIT_INSTR_OFFSETS
	.align		4
        /*005c*/ 	.byte	0x04, 0x1c
        /*005e*/ 	.short	(.L_47 - .L_46)


	//   ....[0]....
.L_46:
        /*0060*/ 	.word	0x000002d0


	//----- nvinfo : EIATTR_CBANK_PARAM_SIZE
	.align		4
.L_47:
        /*0064*/ 	.byte	0x03, 0x19
        /*0066*/ 	.short	0x0020


	//----- nvinfo : EIATTR_PARAM_CBANK
	.align		4
        /*0068*/ 	.byte	0x04, 0x0a
        /*006a*/ 	.short	(.L_49 - .L_48)
	.align		4
.L_48:
        /*006c*/ 	.word	index@(.nv.constant0._Z11fill_offsetiPiS_S_)
        /*0070*/ 	.short	0x0380
        /*0072*/ 	.short	0x0020


	//----- nvinfo : EIATTR_SW_WAR
	.align		4
.L_49:
        /*0074*/ 	.byte	0x04, 0x36
        /*0076*/ 	.short	(.L_51 - .L_50)
.L_50:
        /*0078*/ 	.word	0x00000008
.L_51:


//--------------------- .nv.info._Z11fill_bucketiPiS_i --------------------------
	.section	.nv.info._Z11fill_bucketiPiS_i,"",@"SHT_CUDA_INFO"
	.sectionflags	@""
	.align	4


	//----- nvinfo : EIATTR_CUDA_API_VERSION
	.align		4
        /*0000*/ 	.byte	0x04, 0x37
        /*0002*/ 	.short	(.L_53 - .L_52)
.L_52:
        /*0004*/ 	.word	0x00000082


	//----- nvinfo : EIATTR_KPARAM_INFO
	.align		4
.L_53:
        /*0008*/ 	.byte	0x04, 0x17
        /*000a*/ 	.short	(.L_55 - .L_54)
.L_54:
        /*000c*/ 	.word	0x00000000
        /*0010*/ 	.short	0x0003
        /*0012*/ 	.short	0x0018
        /*0014*/ 	.byte	0x00, 0xf0, 0x11, 0x00


	//----- nvinfo : EIATTR_KPARAM_INFO
	.align		4
.L_55:
        /*0018*/ 	.byte	0x04, 0x17
        /*001a*/ 	.short	(.L_57 - .L_56)
.L_56:
        /*001c*/ 	.word	0x00000000
        /*0020*/ 	.short	0x0002
        /*0022*/ 	.short	0x0010
        /*0024*/ 	.byte	0x00, 0xf5, 0x21, 0x00


	//----- nvinfo : EIATTR_KPARAM_INFO
	.align		4
.L_57:
        /*0028*/ 	.byte	0x04, 0x17
        /*002a*/ 	.short	(.L_59 - .L_58)
.L_58:
        /*002c*/ 	.word	0x00000000
        /*0030*/ 	.short	0x0001
        /*0032*/ 	.short	0x0008
        /*0034*/ 	.byte	0x00, 0xf5, 0x21, 0x00


	//----- nvinfo : EIATTR_KPARAM_INFO
	.align		4
.L_59:
        /*0038*/ 	.byte	0x04, 0x17
        /*003a*/ 	.short	(.L_61 - .L_60)
.L_60:
        /*003c*/ 	.word	0x00000000
        /*0040*/ 	.short	0x0000
        /*0042*/ 	.short	0x0000
        /*0044*/ 	.byte	0x00, 0xf0, 0x11, 0x00


	//----- nvinfo : EIATTR_SPARSE_MMA_MASK
	.align		4
.L_61:
        /*0048*/ 	.byte	0x03, 0x50
        /*004a*/ 	.short	0x0000


	//----- nvinfo : EIATTR_MAXREG_COUNT
	.align		4
        /*004c*/ 	.byte	0x03, 0x1b
        /*004e*/ 	.short	0x00ff


	//----- nvinfo : EIATTR_NUM_BARRIERS
	.align		4
        /*0050*/ 	.byte	0x02, 0x4c
        /*0052*/ 	.byte	0x01
	.zero		1


	//----- nvinfo : EIATTR_MERCURY_ISA_VERSION
	.align		4
        /*0054*/ 	.byte	0x03, 0x5f
        /*0056*/ 	.short	0x0101


	//----- nvinfo : EIATTR_VRC_CTA_INIT_COUNT
	.align		4
        /*0058*/ 	.byte	0x02, 0x4a
	.zero		1
	.zero		1


	//----- nvinfo : EIATTR_EXIT_INSTR_OFFSETS
	.align		4
        /*005c*/ 	.byte	0x04, 0x1c
        /*005e*/ 	.short	(.L_63 - .L_62)


	//   ....[0]....
.L_62:
        /*0060*/ 	.word	0x000001d0


	//----- nvinfo : EIATTR_CRS_STACK_SIZE
	.align		4
.L_63:
        /*0064*/ 	.byte	0x04, 0x1e
        /*0066*/ 	.short	(.L_65 - .L_64)
.L_64:
        /*0068*/ 	.word	0x00000000


	//----- nvinfo : EIATTR_CBANK_PARAM_SIZE
	.align		4
.L_65:
        /*006c*/ 	.byte	0x03, 0x19
        /*006e*/ 	.short	0x001c


	//----- nvinfo : EIATTR_PARAM_CBANK
	.align		4
        /*0070*/ 	.byte	0x04, 0x0a
        /*0072*/ 	.short	(.L_67 - .L_66)
	.align		4
.L_66:
        /*0074*/ 	.word	index@(.nv.constant0._Z11fill_bucketiPiS_i)
        /*0078*/ 	.short	0x0380
        /*007a*/ 	.short	0x001c


	//----- nvinfo : EIATTR_SW_WAR
	.align		4
.L_67:
        /*007c*/ 	.byte	0x04, 0x36
        /*007e*/ 	.short	(.L_69 - .L_68)
.L_68:
        /*0080*/ 	.word	0x00000008
.L_69:


//--------------------- .nv.callgraph             --------------------------
	.section	.nv.callgraph,"",@"SHT_CUDA_CALLGRAPH"
	.align	4
	.sectionentsize	8
	.align		4
        /*0000*/ 	.word	0x00000000
	.align		4
        /*0004*/ 	.word	0xffffffff
	.align		4
        /*0008*/ 	.word	0x00000000
	.align		4
        /*000c*/ 	.word	0xfffffffe
	.align		4
        /*0010*/ 	.word	0x00000000
	.align		4
        /*0014*/ 	.word	0xfffffffd
	.align		4
        /*0018*/ 	.word	0x00000000
	.align		4
        /*001c*/ 	.word	0xfffffffc


//--------------------- .text._Z8fill_keyiPiS_S_  --------------------------
	.section	.text._Z8fill_keyiPiS_S_,"ax",@progbits
	.align	128
        .global         _Z8fill_keyiPiS_S_
        .type           _Z8fill_keyiPiS_S_,@function
        .size           _Z8fill_keyiPiS_S_,(.L_x_10 - _Z8fill_keyiPiS_S_)
        .other          _Z8fill_keyiPiS_S_,@"STO_CUDA_ENTRY STV_DEFAULT"
_Z8fill_keyiPiS_S_:
.text._Z8fill_keyiPiS_S_:
[----:B------:R-:W-:Y:S01]  /*0000*/  LDC R1, c[0x0][0x37c] ;  /* 0x0000df00ff017b82 */ /* 0x000fe20000000800 */
[----:B------:R-:W0:Y:S07]  /*0010*/  S2R R0, SR_TID.X ;  /* 0x0000000000007919 */ /* 0x000e2e0000002100 */
[----:B------:R-:W0:Y:S01]  /*0020*/  S2UR UR4, SR_CTAID.X ;  /* 0x00000000000479c3 */ /* 0x000e220000002500 */
[----:B------:R-:W1:Y:S07]  /*0030*/  LDCU UR5, c[0x0][0x380] ;  /* 0x00007000ff0577ac */ /* 0x000e6e0008000800 */
[----:B------:R-:W0:Y:S02]  /*0040*/  LDC R3, c[0x0][0x360] ;  /* 0x0000d800ff037b82 */ /* 0x000e240000000800 */
[----:B0-----:R-:W-:-:S05]  /*0050*/  IMAD R0, R3, UR4, R0 ;  /* 0x0000000403007c24 */ /* 0x001fca000f8e0200 */
[----:B-1----:R-:W-:-:S13]  /*0060*/  ISETP.GE.AND P0, PT, R0, UR5, PT ;  /* 0x0000000500007c0c */ /* 0x002fda000bf06270 */
[----:B------:R-:W-:Y:S05]  /*0070*/  @P0 EXIT ;  /* 0x000000000000094d */ /* 0x000fea0003800000 */
[----:B------:R-:W0:Y:S01]  /*0080*/  LDC.64 R2, c[0x0][0x388] ;  /* 0x0000e200ff027b82 */ /* 0x000e220000000a00 */
[----:B------:R-:W1:Y:S01]  /*0090*/  LDCU.64 UR4, c[0x0][0x358] ;  /* 0x00006b00ff0477ac */ /* 0x000e620008000a00 */
[----:B0-----:R-:W-:-:S05]  /*00a0*/  IMAD.WIDE R2, R0, 0x4, R2 ;  /* 0x0000000400027825 */ /* 0x001fca00078e0202 */
[----:B-1----:R-:W2:Y:S02]  /*00b0*/  LDG.E R6, desc[UR4][R2.64] ;  /* 0x0000000402067981 */ /* 0x002ea4000c1e1900 */
[----:B--2---:R-:W-:-:S13]  /*00c0*/  ISETP.GE.AND P0, PT, R6, 0x1, PT ;  /* 0x000000010600780c */ /* 0x004fda0003f06270 */
[----:B------:R-:W-:Y:S05]  /*00d0*/  @!P0 EXIT ;  /* 0x000000000000894d */ /* 0x000fea0003800000 */
[----:B------:R-:W0:Y:S02]  /*00e0*/  LDC.64 R2, c[0x0][0x390] ;  /* 0x0000e400ff027b82 */ /* 0x000e240000000a00 */
[----:B0-----:R-:W-:-:S05]  /*00f0*/  IMAD.WIDE R2, R0, 0x4, R2 ;  /* 0x0000000400027825 */ /* 0x001fca00078e0202 */
[----:B------:R0:W5:Y:S01]  /*0100*/  LDG.E R7, desc[UR4][R2.64] ;  /* 0x0000000402077981 */ /* 0x000162000c1e1900 */
[C---:B------:R-:W-:Y:S01]  /*0110*/  ISETP.GE.U32.AND P1, PT, R6.reuse, 0x8, PT ;  /* 0x000000080600780c */ /* 0x040fe20003f26070 */
[----:B------:R-:W-:Y:S01]  /*0120*/  BSSY.RECONVERGENT B0, `(.L_x_0) ;  /* 0x0000018000007945 */ /* 0x000fe20003800200 */
[----:B------:R-:W-:Y:S01]  /*0130*/  LOP3.LUT R8, R6, 0x7, RZ, 0xc0, !PT ;  /* 0x0000000706087812 */ /* 0x000fe200078ec0ff */
[----:B------:R-:W-:-:S03]  /*0140*/  IMAD.MOV.U32 R10, RZ, RZ, RZ ;  /* 0x000000ffff0a7224 */ /* 0x000fc600078e00ff */
[----:B------:R-:W-:-:S07]  /*0150*/  ISETP.NE.AND P0, PT, R8, RZ, PT ;  /* 0x000000ff0800720c */ /* 0x000fce0003f05270 */
[----:B0-----:R-:W-:Y:S06]  /*0160*/  @!P1 BRA `(.L_x_1) ;  /* 0x00000000004c9947 */ /* 0x001fec0003800000 */
[----:B------:R-:W0:Y:S01]  /*0170*/  LDC.64 R4, c[0x0][0x398] ;  /* 0x0000e600ff047b82 */ /* 0x000e220000000a00 */
[----:B------:R-:W-:Y:S01]  /*0180*/  LOP3.LUT R10, R6, 0x7ffffff8, RZ, 0xc0, !PT ;  /* 0x7ffffff8060a7812 */ /* 0x000fe200078ec0ff */
[----:B-----5:R-:W-:-:S04]  /*0190*/  IMAD.MOV.U32 R11, RZ, RZ, R7 ;  /* 0x000000ffff0b7224 */ /* 0x020fc800078e0007 */
[----:B------:R-:W-:Y:S01]  /*01a0*/  IMAD.MOV R9, RZ, RZ, -R10 ;  /* 0x000000ffff097224 */ /* 0x000fe200078e0a0a */
[----:B0-----:R-:W-:-:S04]  /*01b0*/  IADD3 R4, P1, PT, R4, 0x10, RZ ;  /* 0x0000001004047810 */ /* 0x001fc80007f3e0ff */
[----:B------:R-:W-:-:S09]  /*01c0*/  IADD3.X R5, PT, PT, RZ, R5, RZ, P1, !PT ;  /* 0x00000005ff057210 */ /* 0x000fd20000ffe4ff */
.L_x_2:
[----:B0-----:R-:W-:-:S04]  /*01d0*/  IMAD.WIDE R2, R11, 0x4, R4 ;  /* 0x000000040b027825 */ /* 0x001fc800078e0204 */
[----:B------:R-:W-:Y:S01]  /*01e0*/  VIADD R9, R9, 0x8 ;  /* 0x0000000809097836 */ /* 0x000fe20000000000 */
[----:B------:R0:W-:Y:S01]  /*01f0*/  STG.E desc[UR4][R2.64+-0x10], R0 ;  /* 0xfffff00002007986 */ /* 0x0001e2000c101904 */
[----:B------:R-:W-:-:S03]  /*0200*/  VIADD R11, R11, 0x8 ;  /* 0x000000080b0b7836 */ /* 0x000fc60000000000 */
[----:B------:R0:W-:Y:S01]  /*0210*/  STG.E desc[UR4][R2.64+-0xc], R0 ;  /* 0xfffff40002007986 */ /* 0x0001e2000c101904 */
[----:B------:R-:W-:-:S03]  /*0220*/  ISETP.NE.AND P1, PT, R9, RZ, PT ;  /* 0x000000ff0900720c */ /* 0x000fc60003f25270 */
[----:B------:R0:W-:Y:S04]  /*0230*/  STG.E desc[UR4][R2.64+-0x8], R0 ;  /* 0xfffff80002007986 */ /* 0x0001e8000c101904 */
[----:B------:R0:W-:Y:S04]  /*0240*/  STG.E desc[UR4][R2.64+-0x4], R0 ;  /* 0xfffffc0002007986 */ /* 0x0001e8000c101904 */
[----:B------:R0:W-:Y:S04]  /*0250*/  STG.E desc[UR4][R2.64], R0 ;  /* 0x0000000002007986 */ /* 0x0001e8000c101904 */
[----:B------:R0:W-:Y:S04]  /*0260*/  STG.E desc[UR4][R2.64+0x4], R0 ;  /* 0x0000040002007986 */ /* 0x0001e8000c101904 */
[----:B------:R0:W-:Y:S04]  /*0270*/  STG.E desc[UR4][R2.64+0x8], R0 ;  /* 0x0000080002007986 */ /* 0x0001e8000c101904 */
[----:B------:R0:W-:Y:S01]  /*0280*/  STG.E desc[UR4][R2.64+0xc], R0 ;  /* 0x00000c0002007986 */ /* 0x0001e2000c101904 */
[----:B------:R-:W-:Y:S05]  /*0290*/  @P1 BRA `(.L_x_2) ;  /* 0xfffffffc00cc1947 */ /* 0x000fea000383ffff */
.L_x_1:
[----:B------:R-:W-:Y:S05]  /*02a0*/  BSYNC.RECONVERGENT B0 ;  /* 0x0000000000007941 */ /* 0x000fea0003800200 */
.L_x_0:
[----:B------:R-:W-:Y:S05]  /*02b0*/  @!P0 EXIT ;  /* 0x000000000000894d */ /* 0x000fea0003800000 */
[----:B------:R-:W-:Y:S02]  /*02c0*/  ISETP.GE.U32.AND P0, PT, R8, 0x4, PT ;  /* 0x000000040800780c */ /* 0x000fe40003f06070 */
[----:B------:R-:W-:-:S04]  /*02d0*/  LOP3.LUT R4, R6, 0x3, RZ, 0xc0, !PT ;  /* 0x0000000306047812 */ /* 0x000fc800078ec0ff */
[----:B------:R-:W-:-:S07]  /*02e0*/  ISETP.NE.AND P1, PT, R4, RZ, PT ;  /* 0x000000ff0400720c */ /* 0x000fce0003f25270 */
[----:B0-----:R-:W0:Y:S01]  /*02f0*/  @P0 LDC.64 R2, c[0x0][0x398] ;  /* 0x0000e600ff020b82 */ /* 0x001e220000000a00 */
[----:B-----5:R-:W-:-:S05]  /*0300*/  @P0 IADD3 R5, PT, PT, R7, R10, RZ ;  /* 0x0000000a07050210 */ /* 0x020fca0007ffe0ff */
[----:B0-----:R-:W-:-:S05]  /*0310*/  @P0 IMAD.WIDE R2, R5, 0x4, R2 ;  /* 0x0000000405020825 */ /* 0x001fca00078e0202 */
[----:B------:R0:W-:Y:S04]  /*0320*/  @P0 STG.E desc[UR4][R2.64], R0 ;  /* 0x0000000002000986 */ /* 0x0001e8000c101904 */
[----:B------:R0:W-:Y:S04]  /*0330*/  @P0 STG.E desc[UR4][R2.64+0x4], R0 ;  /* 0x0000040002000986 */ /* 0x0001e8000c101904 */
[----:B------:R0:W-:Y:S04]  /*0340*/  @P0 STG.E desc[UR4][R2.64+0x8], R0 ;  /* 0x0000080002000986 */ /* 0x0001e8000c101904 */
[----:B------:R0:W-:Y:S01]  /*0350*/  @P0 STG.E desc[UR4][R2.64+0xc], R0 ;  /* 0x00000c0002000986 */ /* 0x0001e2000c101904 */
[----:B------:R-:W-:Y:S05]  /*0360*/  @!P1 EXIT ;  /* 0x000000000000994d */ /* 0x000fea0003800000 */
[----:B------:R-:W-:Y:S01]  /*0370*/  ISETP.NE.AND P1, PT, R4, 0x1, PT ;  /* 0x000000010400780c */ /* 0x000fe20003f25270 */
[----:B------:R-:W-:Y:S01]  /*0380*/  @P0 VIADD R10, R10, 0x4 ;  /* 0x000000040a0a0836 */ /* 0x000fe20000000000 */
[----:B------:R-:W-:-:S04]  /*0390*/  LOP3.LUT R6, R6, 0x1, RZ, 0xc0, !PT ;  /* 0x0000000106067812 */ /* 0x000fc800078ec0ff */
[----:B------:R-:W-:-:S07]  /*03a0*/  ISETP.NE.U32.AND P0, PT, R6, 0x1, PT ;  /* 0x000000010600780c */ /* 0x000fce0003f05070 */
[----:B0-----:R-:W0:Y:S01]  /*03b0*/  @P1 LDC.64 R2, c[0x0][0x398] ;  /* 0x0000e600ff021b82 */ /* 0x001e220000000a00 */
[----:B------:R-:W-:-:S04]  /*03c0*/  @P1 IMAD.IADD R5, R7, 0x1, R10 ;  /* 0x0000000107051824 */ /* 0x000fc800078e020a */
[----:B0-----:R-:W-:-:S05]  /*03d0*/  @P1 IMAD.WIDE R2, R5, 0x4, R2 ;  /* 0x0000000405021825 */ /* 0x001fca00078e0202 */
[----:B------:R0:W-:Y:S04]  /*03e0*/  @P1 STG.E desc[UR4][R2.64], R0 ;  /* 0x0000000002001986 */ /* 0x0001e8000c101904 */
[----:B------:R0:W-:Y:S01]  /*03f0*/  @P1 STG.E desc[UR4][R2.64+0x4], R0 ;  /* 0x0000040002001986 */ /* 0x0001e2000c101904 */
[----:B------:R-:W-:Y:S05]  /*0400*/  @P0 EXIT ;  /* 0x000000000000094d */ /* 0x000fea0003800000 */
[----:B0-----:R-:W0:Y:S01]  /*0410*/  LDC.64 R2, c[0x0][0x398] ;  /* 0x0000e600ff027b82 */ /* 0x001e220000000a00 */
[----:B------:R-:W-:-:S05]  /*0420*/  @P1 IADD3 R10, PT, PT, R10, 0x2, RZ ;  /* 0x000000020a0a1810 */ /* 0x000fca0007ffe0ff */
[----:B------:R-:W-:-:S04]  /*0430*/  IMAD.IADD R7, R7, 0x1, R10 ;  /* 0x0000000107077824 */ /* 0x000fc800078e020a */
[----:B0-----:R-:W-:-:S05]  /*0440*/  IMAD.WIDE R2, R7, 0x4, R2 ;  /* 0x0000000407027825 */ /* 0x001fca00078e0202 */
[----:B------:R-:W-:Y:S01]  /*0450*/  STG.E desc[UR4][R2.64], R0 ;  /* 0x0000000002007986 */ /* 0x000fe2000c101904 */
[----:B------:R-:W-:Y:S05]  /*0460*/  EXIT ;  /* 0x000000000000794d */ /* 0x000fea0003800000 */
.L_x_3:
[----:B------:R-:W-:-:S00]  /*0470*/  BRA `(.L_x_3) ;  /* 0xfffffffc00fc7947 */ /* 0x000fc0000383ffff */
[----:B------:R-:W-:-:S00]  /*0480*/  NOP ;  /* 0x0000000000007918 */ /* 0x000fc00000000000 */
[----:B------:R-:W-:-:S00]  /*0490*/  NOP ;  /* 0x0000000000007918 */ /* 0x000fc00000000000 */
[----:B------:R-:W-:-:S00]  /*04a0*/  NOP ;  /* 0x0000000000007918 */ /* 0x000fc00000000000 */
[----:B------:R-:W-:-:S00]  /*04b0*/  NOP ;  /* 0x0000000000007918 */ /* 0x000fc00000000000 */
[----:B------:R-:W-:-:S00]  /*04c0*/  NOP ;  /* 0x0000000000007918 */ /* 0x000fc00000000000 */
[----:B------:R-:W-:-:S00]  /*04d0*/  NOP ;  /* 0x0000000000007918 */ /* 0x000fc00000000000 */
[----:B------:R-:W-:-:S00]  /*04e0*/  NOP ;  /* 0x0000000000007918 */ /* 0x000fc00000000000 */
[----:B------:R-:W-:-:S00]  /*04f0*/  NOP ;  /* 0x0000000000007918 */ /* 0x000fc00000000000 */
.L_x_10:


//--------------------- .text._Z11fill_offsetiPiS_S_ --------------------------
	.section	.text._Z11fill_offsetiPiS_S_,"ax",@progbits
	.align	128
        .global         _Z11fill_offsetiPiS_S_
        .type           _Z11fill_offsetiPiS_S_,@function
        .size           _Z11fill_offsetiPiS_S_,(.L_x_11 - _Z11fill_offsetiPiS_S_)
        .other          _Z11fill_offsetiPiS_S_,@"STO_CUDA_ENTRY STV_DEFAULT"
_Z11fill_offsetiPiS_S_:
.text._Z11fill_offsetiPiS_S_:
[----:B------:R-:W-:Y:S01]  /*0000*/  LDC R1, c[0x0][0x37c] ;  /* 0x0000df00ff017b82 */ /* 0x000fe20000000800 */
[----:B------:R-:W0:Y:S01]  /*0010*/  S2R R9, SR_TID.X ;  /* 0x0000000000097919 */ /* 0x000e220000002100 */
[----:B------:R-:W1:Y:S01]  /*0020*/  LDCU.64 UR8, c[0x0][0x358] ;  /* 0x00006b00ff0877ac */ /* 0x000e620008000a00 */
[----:B------:R-:W-:-:S05]  /*0030*/  HFMA2 R0, -RZ, RZ, 0, 0 ;  /* 0x00000000ff007431 */ /* 0x000fca00000001ff */
[----:B------:R-:W2:Y:S01]  /*0040*/  S2UR UR5, SR_CgaCtaId ;  /* 0x00000000000579c3 */ /* 0x000ea20000008800 */
[----:B------:R-:W3:Y:S01]  /*0050*/  LDCU UR6, c[0x0][0x380] ;  /* 0x00007000ff0677ac */ /* 0x000ee20008000800 */
[----:B0-----:R-:W-:-:S13]  /*0060*/  ISETP.NE.AND P0, PT, R9, RZ, PT ;  /* 0x000000ff0900720c */ /* 0x001fda0003f05270 */
[----:B------:R-:W0:Y:S01]  /*0070*/  @P0 LDC.64 R2, c[0x0][0x388] ;  /* 0x0000e200ff020b82 */ /* 0x000e220000000a00 */
[----:B------:R-:W-:-:S04]  /*0080*/  @P0 VIADD R5, R9, 0xffffffff ;  /* 0xffffffff09050836 */ /* 0x000fc80000000000 */
[----:B0-----:R-:W-:-:S05]  /*0090*/  @P0 IMAD.WIDE.U32 R2, R5, 0x4, R2 ;  /* 0x0000000405020825 */ /* 0x001fca00078e0002 */
[----:B-1----:R-:W4:Y:S01]  /*00a0*/  @P0 LDG.E R0, desc[UR8][R2.64] ;  /* 0x0000000802000981 */ /* 0x002f22000c1e1900 */
[----:B------:R-:W-:Y:S01]  /*00b0*/  UMOV UR4, 0x400 ;  /* 0x0000040000047882 */ /* 0x000fe20000000000 */
[----:B---3--:R-:W-:Y:S01]  /*00c0*/  UISETP.GE.AND UP0, UPT, UR6, 0x2, UPT ;  /* 0x000000020600788c */ /* 0x008fe2000bf06270 */
[----:B------:R-:W-:Y:S01]  /*00d0*/  IMAD.MOV.U32 R4, RZ, RZ, RZ ;  /* 0x000000ffff047224 */ /* 0x000fe200078e00ff */
[----:B--2---:R-:W-:-:S06]  /*00e0*/  ULEA UR4, UR5, UR4, 0x18 ;  /* 0x0000000405047291 */ /* 0x004fcc000f8ec0ff */
[----:B------:R-:W-:-:S05]  /*00f0*/  LEA R5, R9, UR4, 0x2 ;  /* 0x0000000409057c11 */ /* 0x000fca000f8e10ff */
[----:B----4-:R0:W-:Y:S01]  /*0100*/  STS [R5], R0 ;  /* 0x0000000005007388 */ /* 0x0101e20000000800 */
[----:B------:R-:W-:Y:S06]  /*0110*/  BAR.SYNC.DEFER_BLOCKING 0x0 ;  /* 0x0000000000007b1d */ /* 0x000fec0000010000 */
[----:B------:R-:W-:Y:S05]  /*0120*/  BRA.U !UP0, `(.L_x_4) ;  /* 0x0000000108507547 */ /* 0x000fea000b800000 */
[----:B------:R-:W-:Y:S01]  /*0130*/  MOV R4, RZ ;  /* 0x000000ff00047202 */ /* 0x000fe20000000f00 */
[----:B------:R-:W1:Y:S01]  /*0140*/  LDCU UR6, c[0x0][0x380] ;  /* 0x00007000ff0677ac */ /* 0x000e620008000800 */
[----:B------:R-:W-:-:S05]  /*0150*/  UMOV UR5, 0x1 ;  /* 0x0000000100057882 */ /* 0x000fca0000000000 */
.L_x_5:
[----:B------:R-:W-:Y:S01]  /*0160*/  ISETP.GE.AND P0, PT, R9, UR5, PT ;  /* 0x0000000509007c0c */ /* 0x000fe2000bf06270 */
[C---:B-1----:R-:W-:Y:S01]  /*0170*/  IMAD R6, R4.reuse, UR6, RZ ;  /* 0x0000000604067c24 */ /* 0x042fe2000f8e02ff */
[----:B------:R-:W-:Y:S01]  /*0180*/  LOP3.LUT R4, R4, 0x1, RZ, 0x3c, !PT ;  /* 0x0000000104047812 */ /* 0x000fe200078e3cff */
[----:B0-2---:R-:W-:-:S03]  /*0190*/  IMAD.MOV.U32 R0, RZ, RZ, RZ ;  /* 0x000000ffff007224 */ /* 0x005fc600078e00ff */
[----:B------:R-:W-:-:S06]  /*01a0*/  LEA R3, R6, R5, 0x2 ;  /* 0x0000000506037211 */ /* 0x000fcc00078e10ff */
[----:B------:R-:W-:Y:S01]  /*01b0*/  LDS R3, [R3] ;  /* 0x0000000003037984 */ /* 0x000fe20000000800 */
[----:B------:R-:W-:Y:S01]  /*01c0*/  @P0 IADD3 R2, PT, PT, R6, -UR5, R9 ;  /* 0x8000000506020c10 */ /* 0x000fe2000fffe009 */
[----:B------:R-:W-:Y:S01]  /*01d0*/  IMAD R6, R4, UR6, RZ ;  /* 0x0000000604067c24 */ /* 0x000fe2000f8e02ff */
[----:B------:R-:W-:Y:S02]  /*01e0*/  USHF.L.U32 UR5, UR5, 0x1, URZ ;  /* 0x0000000105057899 */ /* 0x000fe400080006ff */
[----:B------:R-:W-:Y:S01]  /*01f0*/  @P0 LEA R2, R2, UR4, 0x2 ;  /* 0x0000000402020c11 */ /* 0x000fe2000f8e10ff */
[----:B------:R-:W-:Y:S01]  /*0200*/  IMAD R7, R6, 0x4, R5 ;  /* 0x0000000406077824 */ /* 0x000fe200078e0205 */
[----:B------:R-:W-:-:S03]  /*0210*/  UISETP.GE.AND UP0, UPT, UR5, UR6, UPT ;  /* 0x000000060500728c */ /* 0x000fc6000bf06270 */
[----:B------:R-:W0:Y:S02]  /*0220*/  @P0 LDS R0, [R2] ;  /* 0x0000000002000984 */ /* 0x000e240000000800 */
[----:B0-----:R-:W-:-:S05]  /*0230*/  IADD3 R0, PT, PT, R3, R0, RZ ;  /* 0x0000000003007210 */ /* 0x001fca0007ffe0ff */
[----:B------:R2:W-:Y:S01]  /*0240*/  STS [R7], R0 ;  /* 0x0000000007007388 */ /* 0x0005e20000000800 */
[----:B------:R-:W-:Y:S06]  /*0250*/  BAR.SYNC.DEFER_BLOCKING 0x0 ;  /* 0x0000000000007b1d */ /* 0x000fec0000010000 */
[----:B------:R-:W-:Y:S05]  /*0260*/  BRA.U !UP0, `(.L_x_5) ;  /* 0xfffffffd08bc7547 */ /* 0x000fea000b83ffff */
.L_x_4:
[----:B------:R-:W-:Y:S01]  /*0270*/  IMAD R4, R4, UR6, RZ ;  /* 0x0000000604047c24 */ /* 0x000fe2000f8e02ff */
[----:B------:R-:W1:Y:S03]  /*0280*/  LDC.64 R2, c[0x0][0x390] ;  /* 0x0000e400ff027b82 */ /* 0x000e660000000a00 */
[----:B------:R-:W-:-:S05]  /*0290*/  IMAD R4, R4, 0x4, R5 ;  /* 0x0000000404047824 */ /* 0x000fca00078e0205 */
[----:B0-----:R-:W0:Y:S01]  /*02a0*/  LDS R5, [R4] ;  /* 0x0000000004057984 */ /* 0x001e220000000800 */
[----:B-1----:R-:W-:-:S05]  /*02b0*/  IMAD.WIDE.U32 R2, R9, 0x4, R2 ;  /* 0x0000000409027825 */ /* 0x002fca00078e0002 */
[----:B0-----:R-:W-:Y:S01]  /*02c0*/  STG.E desc[UR8][R2.64], R5 ;  /* 0x0000000502007986 */ /* 0x001fe2000c101908 */
[----:B------:R-:W-:Y:S05]  /*02d0*/  EXIT ;  /* 0x000000000000794d */ /* 0x000fea0003800000 */
.L_x_6:
        /* <DEDUP_REMOVED lines=10> */
.L_x_11:


//--------------------- .text._Z11fill_bucketiPiS_i --------------------------
	.section	.text._Z11fill_bucketiPiS_i,"ax",@progbits
	.align	128
        .global         _Z11fill_bucketiPiS_i
        .type           _Z11fill_bucketiPiS_i,@function
        .size           _Z11fill_bucketiPiS_i,(.L_x_12 - _Z11fill_bucketiPiS_i)
        .other          _Z11fill_bucketiPiS_i,@"STO_CUDA_ENTRY STV_DEFAULT"
_Z11fill_bucketiPiS_i:
.text._Z11fill_bucketiPiS_i:
[----:B------:R-:W-:Y:S01]  /*0000*/  LDC R1, c[0x0][0x37c] ;  /* 0x0000df00ff017b82 */ /* 0x000fe20000000800 */
[----:B------:R-:W0:Y:S07]  /*0010*/  S2R R7, SR_TID.X ;  /* 0x0000000000077919 */ /* 0x000e2e0000002100 */
[----:B------:R-:W0:Y:S01]  /*0020*/  S2UR UR4, SR_CTAID.X ;  /* 0x00000000000479c3 */ /* 0x000e220000002500 */
[----:B------:R-:W1:Y:S01]  /*0030*/  LDCU UR6, c[0x0][0x398] ;  /* 0x00007300ff0677ac */ /* 0x000e620008000800 */
[----:B------:R-:W-:Y:S01]  /*0040*/  BSSY.RECONVERGENT B0, `(.L_x_7) ;  /* 0x0000013000007945 */ /* 0x000fe20003800200 */
[----:B------:R-:W2:Y:S05]  /*0050*/  LDCU UR7, c[0x0][0x380] ;  /* 0x00007000ff0777ac */ /* 0x000eaa0008000800 */
[----:B------:R-:W0:Y:S08]  /*0060*/  LDC R0, c[0x0][0x360] ;  /* 0x0000d800ff007b82 */ /* 0x000e300000000800 */
[----:B------:R-:W3:Y:S01]  /*0070*/  S2UR UR5, SR_CgaCtaId ;  /* 0x00000000000579c3 */ /* 0x000ee20000008800 */
[----:B0-----:R-:W-:Y:S01]  /*0080*/  IMAD R0, R0, UR4, R7 ;  /* 0x0000000400007c24 */ /* 0x001fe2000f8e0207 */
[----:B------:R-:W-:-:S04]  /*0090*/  UMOV UR4, 0x400 ;  /* 0x0000040000047882 */ /* 0x000fc80000000000 */
[----:B-1----:R-:W-:Y:S01]  /*00a0*/  IADD3 R5, PT, PT, R0, UR6, RZ ;  /* 0x0000000600057c10 */ /* 0x002fe2000fffe0ff */
[----:B---3--:R-:W-:-:S03]  /*00b0*/  ULEA UR4, UR5, UR4, 0x18 ;  /* 0x0000000405047291 */ /* 0x008fc6000f8ec0ff */
[----:B--2---:R-:W-:Y:S01]  /*00c0*/  ISETP.GE.AND P0, PT, R5, UR7, PT ;  /* 0x0000000705007c0c */ /* 0x004fe2000bf06270 */
[----:B------:R-:W0:Y:S02]  /*00d0*/  LDCU.64 UR6, c[0x0][0x358] ;  /* 0x00006b00ff0677ac */ /* 0x000e240008000a00 */
[----:B------:R-:W-:-:S05]  /*00e0*/  LEA R0, R7, UR4, 0x2 ;  /* 0x0000000407007c11 */ /* 0x000fca000f8e10ff */
[----:B------:R1:W-:Y:S01]  /*00f0*/  STS [R0], RZ ;  /* 0x000000ff00007388 */ /* 0x0003e20000000800 */
[----:B------:R-:W-:Y:S06]  /*0100*/  BAR.SYNC.DEFER_BLOCKING 0x0 ;  /* 0x0000000000007b1d */ /* 0x000fec0000010000 */
[----:B------:R-:W-:Y:S05]  /*0110*/  @P0 BRA `(.L_x_8) ;  /* 0x0000000000140947 */ /* 0x000fea0003800000 */
[----:B------:R-:W2:Y:S02]  /*0120*/  LDC.64 R2, c[0x0][0x390] ;  /* 0x0000e400ff027b82 */ /* 0x000ea40000000a00 */
[----:B--2---:R-:W-:-:S06]  /*0130*/  IMAD.WIDE R2, R5, 0x4, R2 ;  /* 0x0000000405027825 */ /* 0x004fcc00078e0202 */
[----:B0-----:R-:W2:Y:S02]  /*0140*/  LDG.E R2, desc[UR6][R2.64] ;  /* 0x0000000602027981 */ /* 0x001ea4000c1e1900 */
[----:B--2---:R-:W-:-:S05]  /*0150*/  LEA R4, R2, UR4, 0x2 ;  /* 0x0000000402047c11 */ /* 0x004fca000f8e10ff */
[----:B------:R2:W-:Y:S02]  /*0160*/  ATOMS.POPC.INC.32 RZ, [R4+URZ] ;  /* 0x0000000004ff7f8c */ /* 0x0005e4000d8000ff */
.L_x_8:
[----:B0-----:R-:W-:Y:S05]  /*0170*/  BSYNC.RECONVERGENT B0 ;  /* 0x0000000000007941 */ /* 0x001fea0003800200 */
.L_x_7:
[----:B------:R-:W-:Y:S08]  /*0180*/  BAR.SYNC.DEFER_BLOCKING 0x0 ;  /* 0x0000000000007b1d */ /* 0x000ff00000010000 */
[----:B------:R-:W0:Y:S01]  /*0190*/  LDC.64 R2, c[0x0][0x388] ;  /* 0x0000e200ff027b82 */ /* 0x000e220000000a00 */
[----:B------:R-:W3:Y:S01]  /*01a0*/  LDS R5, [R0] ;  /* 0x0000000000057984 */ /* 0x000ee20000000800 */
[----:B0-----:R-:W-:-:S05]  /*01b0*/  IMAD.WIDE.U32 R2, R7, 0x4, R2 ;  /* 0x0000000407027825 */ /* 0x001fca00078e0002 */
[----:B---3--:R-:W-:Y:S01]  /*01c0*/  REDG.E.ADD.STRONG.GPU desc[UR6][R2.64], R5 ;  /* 0x000000050200798e */ /* 0x008fe2000c12e106 */
[----:B------:R-:W-:Y:S05]  /*01d0*/  EXIT ;  /* 0x000000000000794d */ /* 0x000fea0003800000 */
.L_x_9:
        /* <DEDUP_REMOVED lines=10> */
.L_x_12:


//--------------------- .nv.shared._Z8fill_keyiPiS_S_ --------------------------
	.section	.nv.shared._Z8fill_keyiPiS_S_,"aw",@nobits
	.sectionflags	@""
	.align	16
	.zero		1024


//--------------------- .nv.shared.reserved.0     --------------------------
	.section	.nv.shared.reserved.0,"aw",@nobits
	.weak		__nv_reservedSMEM_offset_0_alias
	.size		__nv_reservedSMEM_offset_0_alias, 0, 64
	.other		__nv_reservedSMEM_offset_0_alias,@"STO_CUDA_RESERVED_SHARED STV_DEFAULT"
__nv_reservedSMEM_offset_0_alias:
	.zero		0
	.zero		64


//--------------------- .nv.shared._Z11fill_offsetiPiS_S_ --------------------------
	.section	.nv.shared._Z11fill_offsetiPiS_S_,"aw",@nobits
	.sectionflags	@""
	.align	16
	.zero		1024


//--------------------- .nv.shared._Z11fill_bucketiPiS_i --------------------------
	.section	.nv.shared._Z11fill_bucketiPiS_i,"aw",@nobits
	.sectionflags	@""
	.align	16
	.zero		1024


//--------------------- .nv.constant0._Z8fill_keyiPiS_S_ --------------------------
	.section	.nv.constant0._Z8fill_keyiPiS_S_,"a",@progbits
	.sectionflags	@""
	.align	4
.nv.constant0._Z8fill_keyiPiS_S_:
	.zero		928


//--------------------- .nv.constant0._Z11fill_offsetiPiS_S_ --------------------------
	.section	.nv.constant0._Z11fill_offsetiPiS_S_,"a",@progbits
	.sectionflags	@""
	.align	4
.nv.constant0._Z11fill_offsetiPiS_S_:
	.zero		928


//--------------------- .nv.constant0._Z11fill_bucketiPiS_i --------------------------
	.section	.nv.constant0._Z11fill_bucketiPiS_i,"a",@progbits
	.sectionflags	@""
	.align	4
.nv.constant0._Z11fill_bucketiPiS_i:
	.zero		924


//--------------------- SYMBOLS --------------------------

	.type		.nv.reservedSmem.offset0,@object
	.size		.nv.reservedSmem.offset0,0x4
	.type		.nv.reservedSmem.cap,@object
	.size		.nv.reservedSmem.cap,0x4
